//
// Generated by NVIDIA NVVM Compiler
//
// Compiler Build ID: CL-36424714
// Cuda compilation tools, release 13.0, V13.0.88
// Based on NVVM 20.0.0
//

.version 9.0
.target sm_100
.address_size 64

	// .globl	_Z7get_maxPi

.visible .entry _Z7get_maxPi(
	.param .u64 .ptr .align 1 _Z7get_maxPi_param_0
)
{
	.reg .pred 	%p<27>;
	.reg .b32 	%r<31>;
	.reg .b64 	%rd<5>;

	ld.param.u64 	%rd2, [_Z7get_maxPi_param_0];
	cvta.to.global.u64 	%rd3, %rd2;
	mov.u32 	%r15, %tid.x;
	mov.u32 	%r16, %ntid.x;
	mov.u32 	%r17, %ctaid.x;
	mad.lo.s32 	%r1, %r16, %r17, %r15;
	mul.wide.s32 	%rd4, %r1, 4;
	add.s64 	%rd1, %rd3, %rd4;
	setp.gt.s32 	%p1, %r1, 4095;
	@%p1 bra 	$L__BB0_3;
	ld.global.u32 	%r2, [%rd1+16384];
	ld.global.u32 	%r18, [%rd1];
	setp.le.s32 	%p2, %r2, %r18;
	@%p2 bra 	$L__BB0_3;
	st.global.u32 	[%rd1], %r2;
$L__BB0_3:
	bar.sync 	0;
	setp.gt.s32 	%p3, %r1, 2047;
	@%p3 bra 	$L__BB0_6;
	ld.global.u32 	%r3, [%rd1+8192];
	ld.global.u32 	%r19, [%rd1];
	setp.le.s32 	%p4, %r3, %r19;
	@%p4 bra 	$L__BB0_6;
	st.global.u32 	[%rd1], %r3;
$L__BB0_6:
	bar.sync 	0;
	setp.gt.s32 	%p5, %r1, 1023;
	@%p5 bra 	$L__BB0_9;
	ld.global.u32 	%r4, [%rd1+4096];
	ld.global.u32 	%r20, [%rd1];
	setp.le.s32 	%p6, %r4, %r20;
	@%p6 bra 	$L__BB0_9;
	st.global.u32 	[%rd1], %r4;
$L__BB0_9:
	bar.sync 	0;
	setp.gt.s32 	%p7, %r1, 511;
	@%p7 bra 	$L__BB0_12;
	ld.global.u32 	%r5, [%rd1+2048];
	ld.global.u32 	%r21, [%rd1];
	setp.le.s32 	%p8, %r5, %r21;
	@%p8 bra 	$L__BB0_12;
	st.global.u32 	[%rd1], %r5;
$L__BB0_12:
	bar.sync 	0;
	setp.gt.s32 	%p9, %r1, 255;
	@%p9 bra 	$L__BB0_15;
	ld.global.u32 	%r6, [%rd1+1024];
	ld.global.u32 	%r22, [%rd1];
	setp.le.s32 	%p10, %r6, %r22;
	@%p10 bra 	$L__BB0_15;
	st.global.u32 	[%rd1], %r6;
$L__BB0_15:
	bar.sync 	0;
	setp.gt.s32 	%p11, %r1, 127;
	@%p11 bra 	$L__BB0_18;
	ld.global.u32 	%r7, [%rd1+512];
	ld.global.u32 	%r23, [%rd1];
	setp.le.s32 	%p12, %r7, %r23;
	@%p12 bra 	$L__BB0_18;
	st.global.u32 	[%rd1], %r7;
$L__BB0_18:
	bar.sync 	0;
	setp.gt.s32 	%p13, %r1, 63;
	@%p13 bra 	$L__BB0_21;
	ld.global.u32 	%r8, [%rd1+256];
	ld.global.u32 	%r24, [%rd1];
	setp.le.s32 	%p14, %r8, %r24;
	@%p14 bra 	$L__BB0_21;
	st.global.u32 	[%rd1], %r8;
$L__BB0_21:
	bar.sync 	0;
	setp.gt.s32 	%p15, %r1, 31;
	@%p15 bra 	$L__BB0_24;
	ld.global.u32 	%r9, [%rd1+128];
	ld.global.u32 	%r25, [%rd1];
	setp.le.s32 	%p16, %r9, %r25;
	@%p16 bra 	$L__BB0_24;
	st.global.u32 	[%rd1], %r9;
$L__BB0_24:
	bar.sync 	0;
	setp.gt.s32 	%p17, %r1, 15;
	@%p17 bra 	$L__BB0_27;
	ld.global.u32 	%r10, [%rd1+64];
	ld.global.u32 	%r26, [%rd1];
	setp.le.s32 	%p18, %r10, %r26;
	@%p18 bra 	$L__BB0_27;
	st.global.u32 	[%rd1], %r10;
$L__BB0_27:
	bar.sync 	0;
	setp.gt.s32 	%p19, %r1, 7;
	@%p19 bra 	$L__BB0_30;
	ld.global.u32 	%r11, [%rd1+32];
	ld.global.u32 	%r27, [%rd1];
	setp.le.s32 	%p20, %r11, %r27;
	@%p20 bra 	$L__BB0_30;
	st.global.u32 	[%rd1], %r11;
$L__BB0_30:
	bar.sync 	0;
	setp.gt.s32 	%p21, %r1, 3;
	@%p21 bra 	$L__BB0_33;
	ld.global.u32 	%r12, [%rd1+16];
	ld.global.u32 	%r28, [%rd1];
	setp.le.s32 	%p22, %r12, %r28;
	@%p22 bra 	$L__BB0_33;
	st.global.u32 	[%rd1], %r12;
$L__BB0_33:
	bar.sync 	0;
	setp.gt.s32 	%p23, %r1, 1;
	@%p23 bra 	$L__BB0_36;
	ld.global.u32 	%r13, [%rd1+8];
	ld.global.u32 	%r29, [%rd1];
	setp.le.s32 	%p24, %r13, %r29;
	@%p24 bra 	$L__BB0_36;
	st.global.u32 	[%rd1], %r13;
$L__BB0_36:
	bar.sync 	0;
	setp.gt.s32 	%p25, %r1, 0;
	@%p25 bra 	$L__BB0_39;
	ld.global.u32 	%r14, [%rd1+4];
	ld.global.u32 	%r30, [%rd1];
	setp.le.s32 	%p26, %r14, %r30;
	@%p26 bra 	$L__BB0_39;
	st.global.u32 	[%rd1], %r14;
$L__BB0_39:
	bar.sync 	0;
	ret;

}


// ===== COMPILED SASS (sm_100) =====

	.target	sm_100

	.elftype	@"ET_EXEC"


//--------------------- .note.nv.tkinfo           --------------------------
	.section	.note.nv.tkinfo,"",@"SHT_NOTE"
	.sectionflags	@"SHF_NOTE_NV_TKINFO"
	.tkinfo
        /*0018*/ 	.word	0x00000002
        /*0030*/ 	.string	""
        /*0030*/ 	.string	"ptxas"
        /*0030*/ 	.string	"Cuda compilation tools, release 13.0, V13.0.88"
        /*0030*/ 	.string	"Build cuda_13.0.r13.0/compiler.36424714_0"
        /*0030*/ 	.string	"-arch sm_100 -m 64 "



//--------------------- .note.nv.cuinfo           --------------------------
	.section	.note.nv.cuinfo,"",@"SHT_NOTE"
	.sectionflags	@"SHF_NOTE_NV_CUINFO"
        /*0018*/ 	.short	0x0002
        /*001a*/ 	.short	0x0064
        /*001c*/ 	.short	0x0082
	.zero		2


//--------------------- .nv.info                  --------------------------
	.section	.nv.info,"",@"SHT_CUDA_INFO"
	.align	4


	//----- nvinfo : EIATTR_REGCOUNT
	.align		4
        /*0000*/ 	.byte	0x04, 0x2f
        /*0002*/ 	.short	(.L_1 - .L_0)
	.align		4
.L_0:
        /*0004*/ 	.word	index@(_Z7get_maxPi)
        /*0008*/ 	.word	0x0000000a


	//----- nvinfo : EIATTR_FRAME_SIZE
	.align		4
.L_1:
        /*000c*/ 	.byte	0x04, 0x11
        /*000e*/ 	.short	(.L_3 - .L_2)
	.align		4
.L_2:
        /*0010*/ 	.word	index@(_Z7get_maxPi)
        /*0014*/ 	.word	0x00000000


	//----- nvinfo : EIATTR_MIN_STACK_SIZE
	.align		4
.L_3:
        /*0018*/ 	.byte	0x04, 0x12
        /*001a*/ 	.short	(.L_5 - .L_4)
	.align		4
.L_4:
        /*001c*/ 	.word	index@(_Z7get_maxPi)
        /*0020*/ 	.word	0x00000000
.L_5:


//--------------------- .nv.compat                --------------------------
	.section	.nv.compat,"",@"SHT_CUDA_COMPAT_INFO"
	.align	4
        /*0000*/ 	.byte	0x02, 0x09, 0x00, 0x00, 0x02, 0x02, 0x01, 0x00, 0x02, 0x05, 0x05, 0x00, 0x03, 0x07, 0x01, 0x01
        /*0010*/ 	.byte	0x02, 0x03, 0x00, 0x00, 0x02, 0x06, 0x01, 0x00, 0x04, 0x0b, 0x08, 0x00, 0x09, 0x00, 0x00, 0x00
        /*0020*/ 	.byte	0x00, 0x00, 0x00, 0x00


//--------------------- .nv.info._Z7get_maxPi     --------------------------
	.section	.nv.info._Z7get_maxPi,"",@"SHT_CUDA_INFO"
	.sectionflags	@""
	.align	4


	//----- nvinfo : EIATTR_CUDA_API_VERSION
	.align		4
        /*0000*/ 	.byte	0x04, 0x37
        /*0002*/ 	.short	(.L_7 - .L_6)
.L_6:
        /*0004*/ 	.word	0x00000082


	//----- nvinfo : EIATTR_KPARAM_INFO
	.align		4
.L_7:
        /*0008*/ 	.byte	0x04, 0x17
        /*000a*/ 	.short	(.L_9 - .L_8)
.L_8:
        /*000c*/ 	.word	0x00000000
        /*0010*/ 	.short	0x0000
        /*0012*/ 	.short	0x0000
        /*0014*/ 	.byte	0x00, 0xf5, 0x21, 0x00


	//----- nvinfo : EIATTR_SPARSE_MMA_MASK
	.align		4
.L_9:
        /*0018*/ 	.byte	0x03, 0x50
        /*001a*/ 	.short	0x0000


	//----- nvinfo : EIATTR_MAXREG_COUNT
	.align		4
        /*001c*/ 	.byte	0x03, 0x1b
        /*001e*/ 	.short	0x00ff


	//----- nvinfo : EIATTR_NUM_BARRIERS
	.align		4
        /*0020*/ 	.byte	0x02, 0x4c
        /*0022*/ 	.byte	0x01
	.zero		1


	//----- nvinfo : EIATTR_MERCURY_ISA_VERSION
	.align		4
        /*0024*/ 	.byte	0x03, 0x5f
        /*0026*/ 	.short	0x0101


	//----- nvinfo : EIATTR_VRC_CTA_INIT_COUNT
	.align		4
        /*0028*/ 	.byte	0x02, 0x4a
	.zero		1
	.zero		1


	//----- nvinfo : EIATTR_EXIT_INSTR_OFFSETS
	.align		4
        /*002c*/ 	.byte	0x04, 0x1c
        /*002e*/ 	.short	(.L_11 - .L_10)


	//   ....[0]....
.L_10:
        /*0030*/ 	.word	0x000007d0


	//----- nvinfo : EIATTR_CRS_STACK_SIZE
	.align		4
.L_11:
        /*0034*/ 	.byte	0x04, 0x1e
        /*0036*/ 	.short	(.L_13 - .L_12)
.L_12:
        /*0038*/ 	.word	0x00000000


	//----- nvinfo : EIATTR_CBANK_PARAM_SIZE
	.align		4
.L_13:
        /*003c*/ 	.byte	0x03, 0x19
        /*003e*/ 	.short	0x0008


	//----- nvinfo : EIATTR_PARAM_CBANK
	.align		4
        /*0040*/ 	.byte	0x04, 0x0a
        /*0042*/ 	.short	(.L_15 - .L_14)
	.align		4
.L_14:
        /*0044*/ 	.word	index@(.nv.constant0._Z7get_maxPi)
        /*0048*/ 	.short	0x0380
        /*004a*/ 	.short	0x0008


	//----- nvinfo : EIATTR_SW_WAR
	.align		4
.L_15:
        /*004c*/ 	.byte	0x04, 0x36
        /*004e*/ 	.short	(.L_17 - .L_16)
.L_16:
        /*0050*/ 	.word	0x00000008
.L_17:


//--------------------- .nv.callgraph             --------------------------
	.section	.nv.callgraph,"",@"SHT_CUDA_CALLGRAPH"
	.align	4
	.sectionentsize	8
	.align		4
        /*0000*/ 	.word	0x00000000
	.align		4
        /*0004*/ 	.word	0xffffffff
	.align		4
        /*0008*/ 	.word	0x00000000
	.align		4
        /*000c*/ 	.word	0xfffffffe
	.align		4
        /*0010*/ 	.word	0x00000000
	.align		4
        /*0014*/ 	.word	0xfffffffd
	.align		4
        /*0018*/ 	.word	0x00000000
	.align		4
        /*001c*/ 	.word	0xfffffffc


//--------------------- .text._Z7get_maxPi        --------------------------
	.section	.text._Z7get_maxPi,"ax",@progbits
	.align	128
        .global         _Z7get_maxPi
        .type           _Z7get_maxPi,@function
        .size           _Z7get_maxPi,(.L_x_27 - _Z7get_maxPi)
        .other          _Z7get_maxPi,@"STO_CUDA_ENTRY STV_DEFAULT"
_Z7get_maxPi:
.text._Z7get_maxPi:
[----:B------:R-:W-:Y:S01]  /*0000*/  LDC R1, c[0x0][0x37c] ;  /* 0x0000df00ff017b82 */ /* 0x000fe20000000800 */
[----:B------:R-:W0:Y:S01]  /*0010*/  S2R R5, SR_TID.X ;  /* 0x0000000000057919 */ /* 0x000e220000002100 */
[----:B------:R-:W0:Y:S06]  /*0020*/  LDCU UR4, c[0x0][0x360] ;  /* 0x00006c00ff0477ac */ /* 0x000e2c0008000800 */
[----:B------:R-:W1:Y:S01]  /*0030*/  LDC.64 R2, c[0x0][0x380] ;  /* 0x0000e000ff027b82 */ /* 0x000e620000000a00 */
[----:B------:R-:W-:Y:S01]  /*0040*/  BSSY.RECONVERGENT B0, `(.L_x_0) ;  /* 0x0000011000007945 */ /* 0x000fe20003800200 */
[----:B------:R-:W0:Y:S02]  /*0050*/  S2R R0, SR_CTAID.X ;  /* 0x0000000000007919 */ /* 0x000e240000002500 */
[----:B0-----:R-:W-:Y:S01]  /*0060*/  IMAD R5, R0, UR4, R5 ;  /* 0x0000000400057c24 */ /* 0x001fe2000f8e0205 */
[----:B------:R-:W0:Y:S03]  /*0070*/  LDCU.64 UR4, c[0x0][0x358] ;  /* 0x00006b00ff0477ac */ /* 0x000e260008000a00 */
[C---:B-1----:R-:W-:Y:S01]  /*0080*/  IMAD.WIDE R2, R5.reuse, 0x4, R2 ;  /* 0x0000000405027825 */ /* 0x042fe200078e0202 */
[----:B------:R-:W-:-:S02]  /*0090*/  ISETP.GT.AND P2, PT, R5, 0xfff, PT ;  /* 0x00000fff0500780c */ /* 0x000fc40003f44270 */
[C---:B------:R-:W-:Y:S02]  /*00a0*/  ISETP.GT.AND P1, PT, R5.reuse, 0x7ff, PT ;  /* 0x000007ff0500780c */ /* 0x040fe40003f24270 */
[C---:B------:R-:W-:Y:S02]  /*00b0*/  ISETP.GT.AND P0, PT, R5.reuse, 0x3ff, PT ;  /* 0x000003ff0500780c */ /* 0x040fe40003f04270 */
[C---:B------:R-:W-:Y:S02]  /*00c0*/  ISETP.GT.AND P6, PT, R5.reuse, 0x1ff, PT ;  /* 0x000001ff0500780c */ /* 0x040fe40003fc4270 */
[C---:B------:R-:W-:Y:S02]  /*00d0*/  ISETP.GT.AND P5, PT, R5.reuse, 0xff, PT ;  /* 0x000000ff0500780c */ /* 0x040fe40003fa4270 */
[C---:B------:R-:W-:Y:S02]  /*00e0*/  ISETP.GT.AND P4, PT, R5.reuse, 0x7f, PT ;  /* 0x0000007f0500780c */ /* 0x040fe40003f84270 */
[----:B------:R-:W-:Y:S01]  /*00f0*/  ISETP.GT.AND P3, PT, R5, 0x3f, PT ;  /* 0x0000003f0500780c */ /* 0x000fe20003f64270 */
[----:B0-----:R-:W-:-:S12]  /*0100*/  @P2 BRA `(.L_x_1) ;  /* 0x0000000000102947 */ /* 0x001fd80003800000 */
[----:B------:R-:W2:Y:S04]  /*0110*/  LDG.E R7, desc[UR4][R2.64+0x4000] ;  /* 0x0040000402077981 */ /* 0x000ea8000c1e1900 */
[----:B------:R-:W2:Y:S02]  /*0120*/  LDG.E R0, desc[UR4][R2.64] ;  /* 0x0000000402007981 */ /* 0x000ea4000c1e1900 */
[----:B--2---:R-:W-:-:S13]  /*0130*/  ISETP.GT.AND P2, PT, R7, R0, PT ;  /* 0x000000000700720c */ /* 0x004fda0003f44270 */
[----:B------:R0:W-:Y:S02]  /*0140*/  @P2 STG.E desc[UR4][R2.64], R7 ;  /* 0x0000000702002986 */ /* 0x0001e4000c101904 */
.L_x_1:
[----:B------:R-:W-:Y:S05]  /*0150*/  BSYNC.RECONVERGENT B0 ;  /* 0x0000000000007941 */ /* 0x000fea0003800200 */
.L_x_0:
[----:B------:R-:W-:Y:S01]  /*0160*/  BAR.SYNC.DEFER_BLOCKING 0x0 ;  /* 0x0000000000007b1d */ /* 0x000fe20000010000 */
[----:B------:R-:W-:-:S05]  /*0170*/  ISETP.GT.AND P2, PT, R5, 0x1f, PT ;  /* 0x0000001f0500780c */ /* 0x000fca0003f44270 */
[----:B------:R-:W-:Y:S04]  /*0180*/  BSSY.RECONVERGENT B0, `(.L_x_2) ;  /* 0x0000006000007945 */ /* 0x000fe80003800200 */
[----:B------:R-:W-:Y:S05]  /*0190*/  @P1 BRA `(.L_x_3) ;  /* 0x0000000000101947 */ /* 0x000fea0003800000 */
[----:B0-----:R-:W2:Y:S04]  /*01a0*/  LDG.E R7, desc[UR4][R2.64+0x2000] ;  /* 0x0020000402077981 */ /* 0x001ea8000c1e1900 */
[----:B------:R-:W2:Y:S02]  /*01b0*/  LDG.E R0, desc[UR4][R2.64] ;  /* 0x0000000402007981 */ /* 0x000ea4000c1e1900 */
[----:B--2---:R-:W-:-:S13]  /*01c0*/  ISETP.GT.AND P1, PT, R7, R0, PT ;  /* 0x000000000700720c */ /* 0x004fda0003f24270 */
[----:B------:R1:W-:Y:S02]  /*01d0*/  @P1 STG.E desc[UR4][R2.64], R7 ;  /* 0x0000000702001986 */ /* 0x0003e4000c101904 */
.L_x_3:
[----:B------:R-:W-:Y:S05]  /*01e0*/  BSYNC.RECONVERGENT B0 ;  /* 0x0000000000007941 */ /* 0x000fea0003800200 */
.L_x_2:
[----:B------:R-:W-:Y:S01]  /*01f0*/  BAR.SYNC.DEFER_BLOCKING 0x0 ;  /* 0x0000000000007b1d */ /* 0x000fe20000010000 */
[----:B------:R-:W-:-:S05]  /*0200*/  ISETP.GT.AND P1, PT, R5, 0xf, PT ;  /* 0x0000000f0500780c */ /* 0x000fca0003f24270 */
[----:B------:R-:W-:Y:S04]  /*0210*/  BSSY.RECONVERGENT B0, `(.L_x_4) ;  /* 0x0000006000007945 */ /* 0x000fe80003800200 */
[----:B------:R-:W-:Y:S05]  /*0220*/  @P0 BRA `(.L_x_5) ;  /* 0x0000000000100947 */ /* 0x000fea0003800000 */
[----:B01----:R-:W2:Y:S04]  /*0230*/  LDG.E R7, desc[UR4][R2.64+0x1000] ;  /* 0x0010000402077981 */ /* 0x003ea8000c1e1900 */
[----:B------:R-:W2:Y:S02]  /*0240*/  LDG.E R0, desc[UR4][R2.64] ;  /* 0x0000000402007981 */ /* 0x000ea4000c1e1900 */
[----:B--2---:R-:W-:-:S13]  /*0250*/  ISETP.GT.AND P0, PT, R7, R0, PT ;  /* 0x000000000700720c */ /* 0x004fda0003f04270 */
[----:B------:R2:W-:Y:S02]  /*0260*/  @P0 STG.E desc[UR4][R2.64], R7 ;  /* 0x0000000702000986 */ /* 0x0005e4000c101904 */
.L_x_5:
[----:B------:R-:W-:Y:S05]  /*0270*/  BSYNC.RECONVERGENT B0 ;  /* 0x0000000000007941 */ /* 0x000fea0003800200 */
.L_x_4:
[----:B------:R-:W-:Y:S01]  /*0280*/  BAR.SYNC.DEFER_BLOCKING 0x0 ;  /* 0x0000000000007b1d */ /* 0x000fe20000010000 */
[----:B------:R-:W-:-:S05]  /*0290*/  ISETP.GT.AND P0, PT, R5, 0x7, PT ;  /* 0x000000070500780c */ /* 0x000fca0003f04270 */
[----:B------:R-:W-:Y:S04]  /*02a0*/  BSSY.RECONVERGENT B0, `(.L_x_6) ;  /* 0x0000006000007945 */ /* 0x000fe80003800200 */
[----:B------:R-:W-:Y:S05]  /*02b0*/  @P6 BRA `(.L_x_7) ;  /* 0x0000000000106947 */ /* 0x000fea0003800000 */
[----:B012---:R-:W2:Y:S04]  /*02c0*/  LDG.E R7, desc[UR4][R2.64+0x800] ;  /* 0x0008000402077981 */ /* 0x007ea8000c1e1900 */
[----:B------:R-:W2:Y:S02]  /*02d0*/  LDG.E R0, desc[UR4][R2.64] ;  /* 0x0000000402007981 */ /* 0x000ea4000c1e1900 */
[----:B--2---:R-:W-:-:S13]  /*02e0*/  ISETP.GT.AND P6, PT, R7, R0, PT ;  /* 0x000000000700720c */ /* 0x004fda0003fc4270 */
[----:B------:R3:W-:Y:S02]  /*02f0*/  @P6 STG.E desc[UR4][R2.64], R7 ;  /* 0x0000000702006986 */ /* 0x0007e4000c101904 */
.L_x_7:
[----:B------:R-:W-:Y:S05]  /*0300*/  BSYNC.RECONVERGENT B0 ;  /* 0x0000000000007941 */ /* 0x000fea0003800200 */
.L_x_6:
[----:B------:R-:W-:Y:S01]  /*0310*/  BAR.SYNC.DEFER_BLOCKING 0x0 ;  /* 0x0000000000007b1d */ /* 0x000fe20000010000 */
[----:B------:R-:W-:-:S05]  /*0320*/  ISETP.GT.AND P6, PT, R5, 0x3, PT ;  /* 0x000000030500780c */ /* 0x000fca0003fc4270 */
[----:B------:R-:W-:Y:S04]  /*0330*/  BSSY.RECONVERGENT B0, `(.L_x_8) ;  /* 0x0000006000007945 */ /* 0x000fe80003800200 */
[----:B------:R-:W-:Y:S05]  /*0340*/  @P5 BRA `(.L_x_9) ;  /* 0x0000000000105947 */ /* 0x000fea0003800000 */
[----:B0123--:R-:W2:Y:S04]  /*0350*/  LDG.E R7, desc[UR4][R2.64+0x400] ;  /* 0x0004000402077981 */ /* 0x00fea8000c1e1900 */
[----:B------:R-:W2:Y:S02]  /*0360*/  LDG.E R0, desc[UR4][R2.64] ;  /* 0x0000000402007981 */ /* 0x000ea4000c1e1900 */
[----:B--2---:R-:W-:-:S13]  /*0370*/  ISETP.GT.AND P5, PT, R7, R0, PT ;  /* 0x000000000700720c */ /* 0x004fda0003fa4270 */
[----:B------:R4:W-:Y:S02]  /*0380*/  @P5 STG.E desc[UR4][R2.64], R7 ;  /* 0x0000000702005986 */ /* 0x0009e4000c101904 */
.L_x_9:
[----:B------:R-:W-:Y:S05]  /*0390*/  BSYNC.RECONVERGENT B0 ;  /* 0x0000000000007941 */ /* 0x000fea0003800200 */
.L_x_8:
[----:B------:R-:W-:Y:S01]  /*03a0*/  BAR.SYNC.DEFER_BLOCKING 0x0 ;  /* 0x0000000000007b1d */ /* 0x000fe20000010000 */
[----:B------:R-:W-:-:S05]  /*03b0*/  ISETP.GT.AND P5, PT, R5, 0x1, PT ;  /* 0x000000010500780c */ /* 0x000fca0003fa4270 */
[----:B------:R-:W-:Y:S04]  /*03c0*/  BSSY.RECONVERGENT B0, `(.L_x_10) ;  /* 0x0000006000007945 */ /* 0x000fe80003800200 */
[----:B------:R-:W-:Y:S05]  /*03d0*/  @P4 BRA `(.L_x_11) ;  /* 0x0000000000104947 */ /* 0x000fea0003800000 */
[----:B01234-:R-:W2:Y:S04]  /*03e0*/  LDG.E R7, desc[UR4][R2.64+0x200] ;  /* 0x0002000402077981 */ /* 0x01fea8000c1e1900 */
[----:B------:R-:W2:Y:S02]  /*03f0*/  LDG.E R0, desc[UR4][R2.64] ;  /* 0x0000000402007981 */ /* 0x000ea4000c1e1900 */
[----:B--2---:R-:W-:-:S13]  /*0400*/  ISETP.GT.AND P4, PT, R7, R0, PT ;  /* 0x000000000700720c */ /* 0x004fda0003f84270 */
[----:B------:R0:W-:Y:S02]  /*0410*/  @P4 STG.E desc[UR4][R2.64], R7 ;  /* 0x0000000702004986 */ /* 0x0001e4000c101904 */
.L_x_11:
[----:B------:R-:W-:Y:S05]  /*0420*/  BSYNC.RECONVERGENT B0 ;  /* 0x0000000000007941 */ /* 0x000fea0003800200 */
.L_x_10:
[----:B------:R-:W-:Y:S01]  /*0430*/  BAR.SYNC.DEFER_BLOCKING 0x0 ;  /* 0x0000000000007b1d */ /* 0x000fe20000010000 */
[----:B------:R-:W-:-:S05]  /*0440*/  ISETP.GT.AND P4, PT, R5, RZ, PT ;  /* 0x000000ff0500720c */ /* 0x000fca0003f84270 */
[----:B------:R-:W-:Y:S04]  /*0450*/  BSSY.RECONVERGENT B0, `(.L_x_12) ;  /* 0x0000006000007945 */ /* 0x000fe80003800200 */
[----:B------:R-:W-:Y:S05]  /*0460*/  @P3 BRA `(.L_x_13) ;  /* 0x0000000000103947 */ /* 0x000fea0003800000 */
[----:B------:R-:W5:Y:S04]  /*0470*/  LDG.E R5, desc[UR4][R2.64+0x100] ;  /* 0x0001000402057981 */ /* 0x000f68000c1e1900 */
[----:B------:R-:W5:Y:S02]  /*0480*/  LDG.E R0, desc[UR4][R2.64] ;  /* 0x0000000402007981 */ /* 0x000f64000c1e1900 */
[----:B-----5:R-:W-:-:S13]  /*0490*/  ISETP.GT.AND P3, PT, R5, R0, PT ;  /* 0x000000000500720c */ /* 0x020fda0003f64270 */
[----:B------:R0:W-:Y:S02]  /*04a0*/  @P3 STG.E desc[UR4][R2.64], R5 ;  /* 0x0000000502003986 */ /* 0x0001e4000c101904 */
.L_x_13:
[----:B------:R-:W-:Y:S05]  /*04b0*/  BSYNC.RECONVERGENT B0 ;  /* 0x0000000000007941 */ /* 0x000fea0003800200 */
.L_x_12:
[----:B------:R-:W-:Y:S06]  /*04c0*/  BAR.SYNC.DEFER_BLOCKING 0x0 ;  /* 0x0000000000007b1d */ /* 0x000fec0000010000 */
[----:B------:R-:W-:Y:S04]  /*04d0*/  BSSY.RECONVERGENT B0, `(.L_x_14) ;  /* 0x0000006000007945 */ /* 0x000fe80003800200 */
[----:B------:R-:W-:Y:S05]  /*04e0*/  @P2 BRA `(.L_x_15) ;  /* 0x0000000000102947 */ /* 0x000fea0003800000 */
[----:B0-----:R-:W5:Y:S04]  /*04f0*/  LDG.E R5, desc[UR4][R2.64+0x80] ;  /* 0x0000800402057981 */ /* 0x001f68000c1e1900 */
[----:B------:R-:W5:Y:S02]  /*0500*/  LDG.E R0, desc[UR4][R2.64] ;  /* 0x0000000402007981 */ /* 0x000f64000c1e1900 */
[----:B-----5:R-:W-:-:S13]  /*0510*/  ISETP.GT.AND P2, PT, R5, R0, PT ;  /* 0x000000000500720c */ /* 0x020fda0003f44270 */
[----:B------:R0:W-:Y:S02]  /*0520*/  @P2 STG.E desc[UR4][R2.64], R5 ;  /* 0x0000000502002986 */ /* 0x0001e4000c101904 */
.L_x_15:
[----:B------:R-:W-:Y:S05]  /*0530*/  BSYNC.RECONVERGENT B0 ;  /* 0x0000000000007941 */ /* 0x000fea0003800200 */
.L_x_14:
[----:B------:R-:W-:Y:S06]  /*0540*/  BAR.SYNC.DEFER_BLOCKING 0x0 ;  /* 0x0000000000007b1d */ /* 0x000fec0000010000 */
[----:B------:R-:W-:Y:S04]  /*0550*/  BSSY.RECONVERGENT B0, `(.L_x_16) ;  /* 0x0000006000007945 */ /* 0x000fe80003800200 */
[----:B------:R-:W-:Y:S05]  /*0560*/  @P1 BRA `(.L_x_17) ;  /* 0x0000000000101947 */ /* 0x000fea0003800000 */
[----:B0-----:R-:W5:Y:S04]  /*0570*/  LDG.E R5, desc[UR4][R2.64+0x40] ;  /* 0x0000400402057981 */ /* 0x001f68000c1e1900 */
[----:B------:R-:W5:Y:S02]  /*0580*/  LDG.E R0, desc[UR4][R2.64] ;  /* 0x0000000402007981 */ /* 0x000f64000c1e1900 */
[----:B-----5:R-:W-:-:S13]  /*0590*/  ISETP.GT.AND P1, PT, R5, R0, PT ;  /* 0x000000000500720c */ /* 0x020fda0003f24270 */
[----:B------:R0:W-:Y:S02]  /*05a0*/  @P1 STG.E desc[UR4][R2.64], R5 ;  /* 0x0000000502001986 */ /* 0x0001e4000c101904 */
.L_x_17:
[----:B------:R-:W-:Y:S05]  /*05b0*/  BSYNC.RECONVERGENT B0 ;  /* 0x0000000000007941 */ /* 0x000fea0003800200 */
.L_x_16:
[----:B------:R-:W-:Y:S06]  /*05c0*/  BAR.SYNC.DEFER_BLOCKING 0x0 ;  /* 0x0000000000007b1d */ /* 0x000fec0000010000 */
[----:B------:R-:W-:Y:S04]  /*05d0*/  BSSY.RECONVERGENT B0, `(.L_x_18) ;  /* 0x0000006000007945 */ /* 0x000fe80003800200 */
[----:B------:R-:W-:Y:S05]  /*05e0*/  @P0 BRA `(.L_x_19) ;  /* 0x0000000000100947 */ /* 0x000fea0003800000 */
[----:B0-----:R-:W5:Y:S04]  /*05f0*/  LDG.E R5, desc[UR4][R2.64+0x20] ;  /* 0x0000200402057981 */ /* 0x001f68000c1e1900 */
[----:B------:R-:W5:Y:S02]  /*0600*/  LDG.E R0, desc[UR4][R2.64] ;  /* 0x0000000402007981 */ /* 0x000f64000c1e1900 */
[----:B-----5:R-:W-:-:S13]  /*0610*/  ISETP.GT.AND P0, PT, R5, R0, PT ;  /* 0x000000000500720c */ /* 0x020fda0003f04270 */
[----:B------:R0:W-:Y:S02]  /*0620*/  @P0 STG.E desc[UR4][R2.64], R5 ;  /* 0x0000000502000986 */ /* 0x0001e4000c101904 */
.L_x_19:
[----:B------:R-:W-:Y:S05]  /*0630*/  BSYNC.RECONVERGENT B0 ;  /* 0x0000000000007941 */ /* 0x000fea0003800200 */
.L_x_18:
[----:B------:R-:W-:Y:S06]  /*0640*/  BAR.SYNC.DEFER_BLOCKING 0x0 ;  /* 0x0000000000007b1d */ /* 0x000fec0000010000 */
[----:B------:R-:W-:Y:S04]  /*0650*/  BSSY.RECONVERGENT B0, `(.L_x_20) ;  /* 0x0000006000007945 */ /* 0x000fe80003800200 */
[----:B------:R-:W-:Y:S05]  /*0660*/  @P6 BRA `(.L_x_21) ;  /* 0x0000000000106947 */ /* 0x000fea0003800000 */
[----:B0-----:R-:W5:Y:S04]  /*0670*/  LDG.E R5, desc[UR4][R2.64+0x10] ;  /* 0x0000100402057981 */ /* 0x001f68000c1e1900 */
[----:B------:R-:W5:Y:S02]  /*0680*/  LDG.E R0, desc[UR4][R2.64] ;  /* 0x0000000402007981 */ /* 0x000f64000c1e1900 */
[----:B-----5:R-:W-:-:S13]  /*0690*/  ISETP.GT.AND P0, PT, R5, R0, PT ;  /* 0x000000000500720c */ /* 0x020fda0003f04270 */
[----:B------:R0:W-:Y:S02]  /*06a0*/  @P0 STG.E desc[UR4][R2.64], R5 ;  /* 0x0000000502000986 */ /* 0x0001e4000c101904 */
.L_x_21:
[----:B------:R-:W-:Y:S05]  /*06b0*/  BSYNC.RECONVERGENT B0 ;  /* 0x0000000000007941 */ /* 0x000fea0003800200 */
.L_x_20:
[----:B------:R-:W-:Y:S06]  /*06c0*/  BAR.SYNC.DEFER_BLOCKING 0x0 ;  /* 0x0000000000007b1d */ /* 0x000fec0000010000 */
[----:B------:R-:W-:Y:S04]  /*06d0*/  BSSY.RECONVERGENT B0, `(.L_x_22) ;  /* 0x0000006000007945 */ /* 0x000fe80003800200 */
[----:B------:R-:W-:Y:S05]  /*06e0*/  @P5 BRA `(.L_x_23) ;  /* 0x0000000000105947 */ /* 0x000fea0003800000 */
[----:B0-----:R-:W5:Y:S04]  /*06f0*/  LDG.E R5, desc[UR4][R2.64+0x8] ;  /* 0x0000080402057981 */ /* 0x001f68000c1e1900 */
[----:B------:R-:W5:Y:S02]  /*0700*/  LDG.E R0, desc[UR4][R2.64] ;  /* 0x0000000402007981 */ /* 0x000f64000c1e1900 */
[----:B-----5:R-:W-:-:S13]  /*0710*/  ISETP.GT.AND P0, PT, R5, R0, PT ;  /* 0x000000000500720c */ /* 0x020fda0003f04270 */
[----:B------:R0:W-:Y:S02]  /*0720*/  @P0 STG.E desc[UR4][R2.64], R5 ;  /* 0x0000000502000986 */ /* 0x0001e4000c101904 */
.L_x_23:
[----:B------:R-:W-:Y:S05]  /*0730*/  BSYNC.RECONVERGENT B0 ;  /* 0x0000000000007941 */ /* 0x000fea0003800200 */
.L_x_22:
[----:B------:R-:W-:Y:S06]  /*0740*/  BAR.SYNC.DEFER_BLOCKING 0x0 ;  /* 0x0000000000007b1d */ /* 0x000fec0000010000 */
[----:B------:R-:W-:Y:S04]  /*0750*/  BSSY.RECONVERGENT B0, `(.L_x_24) ;  /* 0x0000006000007945 */ /* 0x000fe80003800200 */
[----:B------:R-:W-:Y:S05]  /*0760*/  @P4 BRA `(.L_x_25) ;  /* 0x0000000000104947 */ /* 0x000fea0003800000 */
[----:B0-----:R-:W5:Y:S04]  /*0770*/  LDG.E R5, desc[UR4][R2.64+0x4] ;  /* 0x0000040402057981 */ /* 0x001f68000c1e1900 */
[----:B------:R-:W5:Y:S02]  /*0780*/  LDG.E R0, desc[UR4][R2.64] ;  /* 0x0000000402007981 */ /* 0x000f64000c1e1900 */
[----:B-----5:R-:W-:-:S13]  /*0790*/  ISETP.GT.AND P0, PT, R5, R0, PT ;  /* 0x000000000500720c */ /* 0x020fda0003f04270 */
[----:B------:R0:W-:Y:S02]  /*07a0*/  @P0 STG.E desc[UR4][R2.64], R5 ;  /* 0x0000000502000986 */ /* 0x0001e4000c101904 */
.L_x_25:
[----:B------:R-:W-:Y:S05]  /*07b0*/  BSYNC.RECONVERGENT B0 ;  /* 0x0000000000007941 */ /* 0x000fea0003800200 */
.L_x_24:
[----:B------:R-:W-:Y:S06]  /*07c0*/  BAR.SYNC.DEFER_BLOCKING 0x0 ;  /* 0x0000000000007b1d */ /* 0x000fec0000010000 */
[----:B------:R-:W-:Y:S05]  /*07d0*/  EXIT ;  /* 0x000000000000794d */ /* 0x000fea0003800000 */
.L_x_26:
[----:B------:R-:W-:-:S00]  /*07e0*/  BRA `(.L_x_26) ;  /* 0xfffffffc00fc7947 */ /* 0x000fc0000383ffff */
[----:B------:R-:W-:-:S00]  /*07f0*/  NOP ;  /* 0x0000000000007918 */ /* 0x000fc00000000000 */
        /* <DEDUP_REMOVED lines=8> */
.L_x_27:


//--------------------- .nv.shared.reserved.0     --------------------------
	.section	.nv.shared.reserved.0,"aw",@nobits
	.weak		__nv_reservedSMEM_offset_0_alias
	.size		__nv_reservedSMEM_offset_0_alias, 0, 64
	.other		__nv_reservedSMEM_offset_0_alias,@"STO_CUDA_RESERVED_SHARED STV_DEFAULT"
__nv_reservedSMEM_offset_0_alias:
	.zero		0
	.zero		64


//--------------------- .nv.constant0._Z7get_maxPi --------------------------
	.section	.nv.constant0._Z7get_maxPi,"a",@progbits
	.sectionflags	@""
	.align	4
.nv.constant0._Z7get_maxPi:
	.zero		904


//--------------------- SYMBOLS --------------------------

	.type		.nv.reservedSmem.offset0,@object
	.size		.nv.reservedSmem.offset0,0x4
